//
// Generated by NVIDIA NVVM Compiler
//
// Compiler Build ID: CL-36424714
// Cuda compilation tools, release 13.0, V13.0.88
// Based on NVVM 20.0.0
//

.version 9.0
.target sm_100
.address_size 64

	// .globl	simple_search

.visible .entry simple_search(
	.param .u32 simple_search_param_0,
	.param .u32 simple_search_param_1,
	.param .u32 simple_search_param_2,
	.param .u64 .ptr .align 1 simple_search_param_3,
	.param .u64 .ptr .align 1 simple_search_param_4,
	.param .u32 simple_search_param_5,
	.param .u64 .ptr .align 1 simple_search_param_6
)
{
	.reg .pred 	%p<12>;
	.reg .b32 	%r<37>;
	.reg .b32 	%f<82>;
	.reg .b64 	%rd<46>;

	ld.param.u32 	%r21, [simple_search_param_0];
	ld.param.u32 	%r22, [simple_search_param_1];
	ld.param.u64 	%rd12, [simple_search_param_3];
	ld.param.u64 	%rd13, [simple_search_param_4];
	ld.param.u32 	%r23, [simple_search_param_5];
	ld.param.u64 	%rd14, [simple_search_param_6];
	cvta.to.global.u64 	%rd1, %rd12;
	cvta.to.global.u64 	%rd2, %rd13;
	cvta.to.global.u64 	%rd3, %rd14;
	mov.u32 	%r24, %tid.x;
	mov.u32 	%r25, %ctaid.x;
	mov.u32 	%r1, %ntid.x;
	mad.lo.s32 	%r31, %r25, %r1, %r24;
	setp.ge.s32 	%p1, %r31, %r22;
	@%p1 bra 	$L__BB0_16;
	mul.lo.s32 	%r26, %r23, %r21;
	cvt.s64.s32 	%rd4, %r26;
	setp.gt.s32 	%p2, %r21, 0;
	mov.u32 	%r27, %nctaid.x;
	mul.lo.s32 	%r3, %r1, %r27;
	@%p2 bra 	$L__BB0_2;
	bra.uni 	$L__BB0_15;
$L__BB0_2:
	and.b32  	%r4, %r21, 7;
	add.s32 	%r5, %r4, -1;
	and.b32  	%r6, %r21, 3;
	and.b32  	%r7, %r21, 2147483640;
	and.b32  	%r8, %r21, 1;
	neg.s32 	%r9, %r7;
	shl.b64 	%rd17, %rd4, 2;
	add.s64 	%rd18, %rd17, %rd2;
	add.s64 	%rd5, %rd18, 16;
$L__BB0_3:
	setp.lt.u32 	%p4, %r21, 8;
	mul.lo.s32 	%r30, %r31, %r21;
	cvt.s64.s32 	%rd6, %r30;
	mov.f32 	%f81, 0f00000000;
	mov.b32 	%r34, 0;
	@%p4 bra 	$L__BB0_6;
	shl.b64 	%rd19, %rd6, 2;
	add.s64 	%rd20, %rd1, %rd19;
	add.s64 	%rd44, %rd20, 16;
	mov.f32 	%f81, 0f00000000;
	mov.u64 	%rd45, %rd5;
	mov.u32 	%r32, %r9;
$L__BB0_5:
	.pragma "nounroll";
	ld.global.f32 	%f16, [%rd45+-16];
	ld.global.f32 	%f17, [%rd44+-16];
	sub.f32 	%f18, %f16, %f17;
	fma.rn.f32 	%f19, %f18, %f18, %f81;
	ld.global.f32 	%f20, [%rd45+-12];
	ld.global.f32 	%f21, [%rd44+-12];
	sub.f32 	%f22, %f20, %f21;
	fma.rn.f32 	%f23, %f22, %f22, %f19;
	ld.global.f32 	%f24, [%rd45+-8];
	ld.global.f32 	%f25, [%rd44+-8];
	sub.f32 	%f26, %f24, %f25;
	fma.rn.f32 	%f27, %f26, %f26, %f23;
	ld.global.f32 	%f28, [%rd45+-4];
	ld.global.f32 	%f29, [%rd44+-4];
	sub.f32 	%f30, %f28, %f29;
	fma.rn.f32 	%f31, %f30, %f30, %f27;
	ld.global.f32 	%f32, [%rd45];
	ld.global.f32 	%f33, [%rd44];
	sub.f32 	%f34, %f32, %f33;
	fma.rn.f32 	%f35, %f34, %f34, %f31;
	ld.global.f32 	%f36, [%rd45+4];
	ld.global.f32 	%f37, [%rd44+4];
	sub.f32 	%f38, %f36, %f37;
	fma.rn.f32 	%f39, %f38, %f38, %f35;
	ld.global.f32 	%f40, [%rd45+8];
	ld.global.f32 	%f41, [%rd44+8];
	sub.f32 	%f42, %f40, %f41;
	fma.rn.f32 	%f43, %f42, %f42, %f39;
	ld.global.f32 	%f44, [%rd45+12];
	ld.global.f32 	%f45, [%rd44+12];
	sub.f32 	%f46, %f44, %f45;
	fma.rn.f32 	%f81, %f46, %f46, %f43;
	add.s32 	%r32, %r32, 8;
	add.s64 	%rd45, %rd45, 32;
	add.s64 	%rd44, %rd44, 32;
	setp.ne.s32 	%p5, %r32, 0;
	mov.u32 	%r34, %r7;
	@%p5 bra 	$L__BB0_5;
$L__BB0_6:
	setp.eq.s32 	%p6, %r4, 0;
	@%p6 bra 	$L__BB0_14;
	setp.lt.u32 	%p7, %r5, 3;
	@%p7 bra 	$L__BB0_9;
	cvt.u64.u32 	%rd21, %r34;
	add.s64 	%rd22, %rd21, %rd4;
	shl.b64 	%rd23, %rd22, 2;
	add.s64 	%rd24, %rd2, %rd23;
	ld.global.f32 	%f48, [%rd24];
	add.s64 	%rd25, %rd21, %rd6;
	shl.b64 	%rd26, %rd25, 2;
	add.s64 	%rd27, %rd1, %rd26;
	ld.global.f32 	%f49, [%rd27];
	sub.f32 	%f50, %f48, %f49;
	fma.rn.f32 	%f51, %f50, %f50, %f81;
	ld.global.f32 	%f52, [%rd24+4];
	ld.global.f32 	%f53, [%rd27+4];
	sub.f32 	%f54, %f52, %f53;
	fma.rn.f32 	%f55, %f54, %f54, %f51;
	ld.global.f32 	%f56, [%rd24+8];
	ld.global.f32 	%f57, [%rd27+8];
	sub.f32 	%f58, %f56, %f57;
	fma.rn.f32 	%f59, %f58, %f58, %f55;
	ld.global.f32 	%f60, [%rd24+12];
	ld.global.f32 	%f61, [%rd27+12];
	sub.f32 	%f62, %f60, %f61;
	fma.rn.f32 	%f81, %f62, %f62, %f59;
	add.s32 	%r34, %r34, 4;
$L__BB0_9:
	setp.eq.s32 	%p8, %r6, 0;
	@%p8 bra 	$L__BB0_14;
	setp.eq.s32 	%p9, %r6, 1;
	@%p9 bra 	$L__BB0_12;
	cvt.u64.u32 	%rd28, %r34;
	add.s64 	%rd29, %rd28, %rd4;
	shl.b64 	%rd30, %rd29, 2;
	add.s64 	%rd31, %rd2, %rd30;
	ld.global.f32 	%f64, [%rd31];
	add.s64 	%rd32, %rd28, %rd6;
	shl.b64 	%rd33, %rd32, 2;
	add.s64 	%rd34, %rd1, %rd33;
	ld.global.f32 	%f65, [%rd34];
	sub.f32 	%f66, %f64, %f65;
	fma.rn.f32 	%f67, %f66, %f66, %f81;
	ld.global.f32 	%f68, [%rd31+4];
	ld.global.f32 	%f69, [%rd34+4];
	sub.f32 	%f70, %f68, %f69;
	fma.rn.f32 	%f81, %f70, %f70, %f67;
	add.s32 	%r34, %r34, 2;
$L__BB0_12:
	setp.eq.s32 	%p10, %r8, 0;
	@%p10 bra 	$L__BB0_14;
	cvt.u64.u32 	%rd35, %r34;
	add.s64 	%rd36, %rd35, %rd4;
	shl.b64 	%rd37, %rd36, 2;
	add.s64 	%rd38, %rd2, %rd37;
	ld.global.f32 	%f71, [%rd38];
	add.s64 	%rd39, %rd35, %rd6;
	shl.b64 	%rd40, %rd39, 2;
	add.s64 	%rd41, %rd1, %rd40;
	ld.global.f32 	%f72, [%rd41];
	sub.f32 	%f73, %f71, %f72;
	fma.rn.f32 	%f81, %f73, %f73, %f81;
$L__BB0_14:
	mul.wide.s32 	%rd42, %r31, 4;
	add.s64 	%rd43, %rd3, %rd42;
	st.global.f32 	[%rd43], %f81;
	add.s32 	%r31, %r31, %r3;
	setp.lt.s32 	%p11, %r31, %r22;
	@%p11 bra 	$L__BB0_3;
	bra.uni 	$L__BB0_16;
$L__BB0_15:
	mul.wide.s32 	%rd15, %r31, 4;
	add.s64 	%rd16, %rd3, %rd15;
	mov.b32 	%r28, 0;
	st.global.u32 	[%rd16], %r28;
	add.s32 	%r31, %r31, %r3;
	setp.lt.s32 	%p3, %r31, %r22;
	@%p3 bra 	$L__BB0_15;
$L__BB0_16:
	ret;

}


// ===== COMPILED SASS (sm_100) =====

	.target	sm_100

	.elftype	@"ET_EXEC"


//--------------------- .note.nv.tkinfo           --------------------------
	.section	.note.nv.tkinfo,"",@"SHT_NOTE"
	.sectionflags	@"SHF_NOTE_NV_TKINFO"
	.tkinfo
        /*0018*/ 	.word	0x00000002
        /*0030*/ 	.string	""
        /*0030*/ 	.string	"ptxas"
        /*0030*/ 	.string	"Cuda compilation tools, release 13.0, V13.0.88"
        /*0030*/ 	.string	"Build cuda_13.0.r13.0/compiler.36424714_0"
        /*0030*/ 	.string	"-arch sm_100 -m 64 "



//--------------------- .note.nv.cuinfo           --------------------------
	.section	.note.nv.cuinfo,"",@"SHT_NOTE"
	.sectionflags	@"SHF_NOTE_NV_CUINFO"
        /*0018*/ 	.short	0x0002
        /*001a*/ 	.short	0x0064
        /*001c*/ 	.short	0x0082
	.zero		2


//--------------------- .nv.info                  --------------------------
	.section	.nv.info,"",@"SHT_CUDA_INFO"
	.align	4


	//----- nvinfo : EIATTR_REGCOUNT
	.align		4
        /*0000*/ 	.byte	0x04, 0x2f
        /*0002*/ 	.short	(.L_1 - .L_0)
	.align		4
.L_0:
        /*0004*/ 	.word	index@(simple_search)
        /*0008*/ 	.word	0x0000001f


	//----- nvinfo : EIATTR_FRAME_SIZE
	.align		4
.L_1:
        /*000c*/ 	.byte	0x04, 0x11
        /*000e*/ 	.short	(.L_3 - .L_2)
	.align		4
.L_2:
        /*0010*/ 	.word	index@(simple_search)
        /*0014*/ 	.word	0x00000000


	//----- nvinfo : EIATTR_MIN_STACK_SIZE
	.align		4
.L_3:
        /*0018*/ 	.byte	0x04, 0x12
        /*001a*/ 	.short	(.L_5 - .L_4)
	.align		4
.L_4:
        /*001c*/ 	.word	index@(simple_search)
        /*0020*/ 	.word	0x00000000
.L_5:


//--------------------- .nv.compat                --------------------------
	.section	.nv.compat,"",@"SHT_CUDA_COMPAT_INFO"
	.align	4
        /*0000*/ 	.byte	0x02, 0x09, 0x00, 0x00, 0x02, 0x02, 0x01, 0x00, 0x02, 0x05, 0x05, 0x00, 0x03, 0x07, 0x01, 0x01
        /*0010*/ 	.byte	0x02, 0x03, 0x00, 0x00, 0x02, 0x06, 0x01, 0x00, 0x04, 0x0b, 0x08, 0x00, 0x09, 0x00, 0x00, 0x00
        /*0020*/ 	.byte	0x00, 0x00, 0x00, 0x00


//--------------------- .nv.info.simple_search    --------------------------
	.section	.nv.info.simple_search,"",@"SHT_CUDA_INFO"
	.sectionflags	@""
	.align	4


	//----- nvinfo : EIATTR_CUDA_API_VERSION
	.align		4
        /*0000*/ 	.byte	0x04, 0x37
        /*0002*/ 	.short	(.L_7 - .L_6)
.L_6:
        /*0004*/ 	.word	0x00000082


	//----- nvinfo : EIATTR_KPARAM_INFO
	.align		4
.L_7:
        /*0008*/ 	.byte	0x04, 0x17
        /*000a*/ 	.short	(.L_9 - .L_8)
.L_8:
        /*000c*/ 	.word	0x00000000
        /*0010*/ 	.short	0x0006
        /*0012*/ 	.short	0x0028
        /*0014*/ 	.byte	0x00, 0xf5, 0x21, 0x00


	//----- nvinfo : EIATTR_KPARAM_INFO
	.align		4
.L_9:
        /*0018*/ 	.byte	0x04, 0x17
        /*001a*/ 	.short	(.L_11 - .L_10)
.L_10:
        /*001c*/ 	.word	0x00000000
        /*0020*/ 	.short	0x0005
        /*0022*/ 	.short	0x0020
        /*0024*/ 	.byte	0x00, 0xf0, 0x11, 0x00


	//----- nvinfo : EIATTR_KPARAM_INFO
	.align		4
.L_11:
        /*0028*/ 	.byte	0x04, 0x17
        /*002a*/ 	.short	(.L_13 - .L_12)
.L_12:
        /*002c*/ 	.word	0x00000000
        /*0030*/ 	.short	0x0004
        /*0032*/ 	.short	0x0018
        /*0034*/ 	.byte	0x00, 0xf5, 0x21, 0x00


	//----- nvinfo : EIATTR_KPARAM_INFO
	.align		4
.L_13:
        /*0038*/ 	.byte	0x04, 0x17
        /*003a*/ 	.short	(.L_15 - .L_14)
.L_14:
        /*003c*/ 	.word	0x00000000
        /*0040*/ 	.short	0x0003
        /*0042*/ 	.short	0x0010
        /*0044*/ 	.byte	0x00, 0xf5, 0x21, 0x00


	//----- nvinfo : EIATTR_KPARAM_INFO
	.align		4
.L_15:
        /*0048*/ 	.byte	0x04, 0x17
        /*004a*/ 	.short	(.L_17 - .L_16)
.L_16:
        /*004c*/ 	.word	0x00000000
        /*0050*/ 	.short	0x0002
        /*0052*/ 	.short	0x0008
        /*0054*/ 	.byte	0x00, 0xf0, 0x11, 0x00


	//----- nvinfo : EIATTR_KPARAM_INFO
	.align		4
.L_17:
        /*0058*/ 	.byte	0x04, 0x17
        /*005a*/ 	.short	(.L_19 - .L_18)
.L_18:
        /*005c*/ 	.word	0x00000000
        /*0060*/ 	.short	0x0001
        /*0062*/ 	.short	0x0004
        /*0064*/ 	.byte	0x00, 0xf0, 0x11, 0x00


	//----- nvinfo : EIATTR_KPARAM_INFO
	.align		4
.L_19:
        /*0068*/ 	.byte	0x04, 0x17
        /*006a*/ 	.short	(.L_21 - .L_20)
.L_20:
        /*006c*/ 	.word	0x00000000
        /*0070*/ 	.short	0x0000
        /*0072*/ 	.short	0x0000
        /*0074*/ 	.byte	0x00, 0xf0, 0x11, 0x00


	//----- nvinfo : EIATTR_SPARSE_MMA_MASK
	.align		4
.L_21:
        /*0078*/ 	.byte	0x03, 0x50
        /*007a*/ 	.short	0x0000


	//----- nvinfo : EIATTR_MAXREG_COUNT
	.align		4
        /*007c*/ 	.byte	0x03, 0x1b
        /*007e*/ 	.short	0x00ff


	//----- nvinfo : EIATTR_MERCURY_ISA_VERSION
	.align		4
        /*0080*/ 	.byte	0x03, 0x5f
        /*0082*/ 	.short	0x0101


	//----- nvinfo : EIATTR_VRC_CTA_INIT_COUNT
	.align		4
        /*0084*/ 	.byte	0x02, 0x4a
	.zero		1
	.zero		1


	//----- nvinfo : EIATTR_EXIT_INSTR_OFFSETS
	.align		4
        /*0088*/ 	.byte	0x04, 0x1c
        /*008a*/ 	.short	(.L_23 - .L_22)


	//   ....[0]....
.L_22:
        /*008c*/ 	.word	0x00000070


	//   ....[1]....
        /*0090*/ 	.word	0x00000170


	//   ....[2]....
        /*0094*/ 	.word	0x00000a50


	//----- nvinfo : EIATTR_CRS_STACK_SIZE
	.align		4
.L_23:
        /*0098*/ 	.byte	0x04, 0x1e
        /*009a*/ 	.short	(.L_25 - .L_24)
.L_24:
        /*009c*/ 	.word	0x00000000


	//----- nvinfo : EIATTR_CBANK_PARAM_SIZE
	.align		4
.L_25:
        /*00a0*/ 	.byte	0x03, 0x19
        /*00a2*/ 	.short	0x0030


	//----- nvinfo : EIATTR_PARAM_CBANK
	.align		4
        /*00a4*/ 	.byte	0x04, 0x0a
        /*00a6*/ 	.short	(.L_27 - .L_26)
	.align		4
.L_26:
        /*00a8*/ 	.word	index@(.nv.constant0.simple_search)
        /*00ac*/ 	.short	0x0380
        /*00ae*/ 	.short	0x0030


	//----- nvinfo : EIATTR_SW_WAR
	.align		4
.L_27:
        /*00b0*/ 	.byte	0x04, 0x36
        /*00b2*/ 	.short	(.L_29 - .L_28)
.L_28:
        /*00b4*/ 	.word	0x00000008
.L_29:


//--------------------- .nv.callgraph             --------------------------
	.section	.nv.callgraph,"",@"SHT_CUDA_CALLGRAPH"
	.align	4
	.sectionentsize	8
	.align		4
        /*0000*/ 	.word	0x00000000
	.align		4
        /*0004*/ 	.word	0xffffffff
	.align		4
        /*0008*/ 	.word	0x00000000
	.align		4
        /*000c*/ 	.word	0xfffffffe
	.align		4
        /*0010*/ 	.word	0x00000000
	.align		4
        /*0014*/ 	.word	0xfffffffd
	.align		4
        /*0018*/ 	.word	0x00000000
	.align		4
        /*001c*/ 	.word	0xfffffffc


//--------------------- .text.simple_search       --------------------------
	.section	.text.simple_search,"ax",@progbits
	.align	128
        .global         simple_search
        .type           simple_search,@function
        .size           simple_search,(.L_x_8 - simple_search)
        .other          simple_search,@"STO_CUDA_ENTRY STV_DEFAULT"
simple_search:
.text.simple_search:
[----:B------:R-:W-:Y:S01]  /*0000*/  LDC R1, c[0x0][0x37c] ;  /* 0x0000df00ff017b82 */ /* 0x000fe20000000800 */
[----:B------:R-:W0:Y:S07]  /*0010*/  S2R R2, SR_TID.X ;  /* 0x0000000000027919 */ /* 0x000e2e0000002100 */
[----:B------:R-:W0:Y:S01]  /*0020*/  S2UR UR4, SR_CTAID.X ;  /* 0x00000000000479c3 */ /* 0x000e220000002500 */
[----:B------:R-:W1:Y:S07]  /*0030*/  LDCU UR5, c[0x0][0x384] ;  /* 0x00007080ff0577ac */ /* 0x000e6e0008000800 */
[----:B------:R-:W0:Y:S02]  /*0040*/  LDC R3, c[0x0][0x360] ;  /* 0x0000d800ff037b82 */ /* 0x000e240000000800 */
[----:B0-----:R-:W-:-:S05]  /*0050*/  IMAD R2, R3, UR4, R2 ;  /* 0x0000000403027c24 */ /* 0x001fca000f8e0202 */
[----:B-1----:R-:W-:-:S13]  /*0060*/  ISETP.GE.AND P0, PT, R2, UR5, PT ;  /* 0x0000000502007c0c */ /* 0x002fda000bf06270 */
[----:B------:R-:W-:Y:S05]  /*0070*/  @P0 EXIT ;  /* 0x000000000000094d */ /* 0x000fea0003800000 */
[----:B------:R-:W0:Y:S01]  /*0080*/  LDC R8, c[0x0][0x380] ;  /* 0x0000e000ff087b82 */ /* 0x000e220000000800 */
[----:B------:R-:W1:Y:S01]  /*0090*/  LDCU UR8, c[0x0][0x3a0] ;  /* 0x00007400ff0877ac */ /* 0x000e620008000800 */
[----:B------:R-:W2:Y:S01]  /*00a0*/  LDCU UR4, c[0x0][0x370] ;  /* 0x00006e00ff0477ac */ /* 0x000ea20008000800 */
[----:B------:R-:W3:Y:S01]  /*00b0*/  LDCU.64 UR6, c[0x0][0x358] ;  /* 0x00006b00ff0677ac */ /* 0x000ee20008000a00 */
[----:B--2---:R-:W-:Y:S01]  /*00c0*/  IMAD R3, R3, UR4, RZ ;  /* 0x0000000403037c24 */ /* 0x004fe2000f8e02ff */
[C---:B0-----:R-:W-:Y:S01]  /*00d0*/  ISETP.GT.AND P0, PT, R8.reuse, RZ, PT ;  /* 0x000000ff0800720c */ /* 0x041fe20003f04270 */
[----:B-1----:R-:W-:-:S05]  /*00e0*/  IMAD R0, R8, UR8, RZ ;  /* 0x0000000808007c24 */ /* 0x002fca000f8e02ff */
[----:B------:R-:W-:-:S07]  /*00f0*/  SHF.R.S32.HI R4, RZ, 0x1f, R0 ;  /* 0x0000001fff047819 */ /* 0x000fce0000011400 */
[----:B---3--:R-:W-:Y:S05]  /*0100*/  @P0 BRA `(.L_x_0) ;  /* 0x00000000001c0947 */ /* 0x008fea0003800000 */
[----:B------:R-:W0:Y:S02]  /*0110*/  LDC.64 R6, c[0x0][0x3a8] ;  /* 0x0000ea00ff067b82 */ /* 0x000e240000000a00 */
.L_x_1:
[----:B0-----:R-:W-:-:S04]  /*0120*/  IMAD.WIDE R4, R2, 0x4, R6 ;  /* 0x0000000402047825 */ /* 0x001fc800078e0206 */
[----:B------:R-:W-:Y:S01]  /*0130*/  IMAD.IADD R2, R3, 0x1, R2 ;  /* 0x0000000103027824 */ /* 0x000fe200078e0202 */
[----:B------:R1:W-:Y:S04]  /*0140*/  STG.E desc[UR6][R4.64], RZ ;  /* 0x000000ff04007986 */ /* 0x0003e8000c101906 */
[----:B------:R-:W-:-:S13]  /*0150*/  ISETP.GE.AND P0, PT, R2, UR5, PT ;  /* 0x0000000502007c0c */ /* 0x000fda000bf06270 */
[----:B-1----:R-:W-:Y:S05]  /*0160*/  @!P0 BRA `(.L_x_1) ;  /* 0xfffffffc00ec8947 */ /* 0x002fea000383ffff */
[----:B------:R-:W-:Y:S05]  /*0170*/  EXIT ;  /* 0x000000000000794d */ /* 0x000fea0003800000 */
.L_x_0:
[----:B------:R-:W0:Y:S01]  /*0180*/  LDC.64 R10, c[0x0][0x398] ;  /* 0x0000e600ff0a7b82 */ /* 0x000e220000000a00 */
[----:B------:R-:W-:-:S05]  /*0190*/  LOP3.LUT R5, R8, 0x7, RZ, 0xc0, !PT ;  /* 0x0000000708057812 */ /* 0x000fca00078ec0ff */
[----:B------:R-:W-:-:S05]  /*01a0*/  VIADD R7, R5, 0xffffffff ;  /* 0xffffffff05077836 */ /* 0x000fca0000000000 */
[----:B------:R-:W-:Y:S02]  /*01b0*/  ISETP.GE.U32.AND P0, PT, R7, 0x3, PT ;  /* 0x000000030700780c */ /* 0x000fe40003f06070 */
[C---:B------:R-:W-:Y:S02]  /*01c0*/  LOP3.LUT R7, R8.reuse, 0x7ffffff8, RZ, 0xc0, !PT ;  /* 0x7ffffff808077812 */ /* 0x040fe400078ec0ff */
[----:B------:R-:W-:Y:S02]  /*01d0*/  LOP3.LUT R8, R8, 0x3, RZ, 0xc0, !PT ;  /* 0x0000000308087812 */ /* 0x000fe400078ec0ff */
[----:B------:R-:W-:Y:S02]  /*01e0*/  IADD3 R9, PT, PT, -R7, RZ, RZ ;  /* 0x000000ff07097210 */ /* 0x000fe40007ffe1ff */
[----:B0-----:R-:W-:-:S04]  /*01f0*/  LEA R6, P1, R0, R10, 0x2 ;  /* 0x0000000a00067211 */ /* 0x001fc800078210ff */
[----:B------:R-:W-:Y:S02]  /*0200*/  IADD3 R6, P2, PT, R6, 0x10, RZ ;  /* 0x0000001006067810 */ /* 0x000fe40007f5e0ff */
[----:B------:R-:W-:-:S05]  /*0210*/  LEA.HI.X R18, R0, R11, R4, 0x2, P1 ;  /* 0x0000000b00127211 */ /* 0x000fca00008f1404 */
[----:B------:R-:W-:-:S07]  /*0220*/  IMAD.X R18, RZ, RZ, R18, P2 ;  /* 0x000000ffff127224 */ /* 0x000fce00010e0612 */
.L_x_6:
[----:B------:R-:W0:Y:S01]  /*0230*/  LDC R23, c[0x0][0x380] ;  /* 0x0000e000ff177b82 */ /* 0x000e220000000800 */
[----:B------:R-:W-:Y:S02]  /*0240*/  HFMA2 R21, -RZ, RZ, 0, 0 ;  /* 0x00000000ff157431 */ /* 0x000fe400000001ff */
[----:B------:R-:W-:Y:S01]  /*0250*/  IMAD.MOV.U32 R19, RZ, RZ, RZ ;  /* 0x000000ffff137224 */ /* 0x000fe200078e00ff */
[----:B0-----:R-:W-:Y:S01]  /*0260*/  ISETP.GE.U32.AND P1, PT, R23, 0x8, PT ;  /* 0x000000081700780c */ /* 0x001fe20003f26070 */
[----:B------:R-:W-:-:S05]  /*0270*/  IMAD R22, R2, R23, RZ ;  /* 0x0000001702167224 */ /* 0x000fca00078e02ff */
[----:B------:R-:W-:-:S07]  /*0280*/  SHF.R.S32.HI R20, RZ, 0x1f, R22 ;  /* 0x0000001fff147819 */ /* 0x000fce0000011416 */
[----:B------:R-:W-:Y:S05]  /*0290*/  @!P1 BRA `(.L_x_2) ;  /* 0x0000000000c49947 */ /* 0x000fea0003800000 */
[----:B------:R-:W0:Y:S01]  /*02a0*/  LDCU.64 UR4, c[0x0][0x390] ;  /* 0x00007200ff0477ac */ /* 0x000e220008000a00 */
[----:B------:R-:W-:Y:S01]  /*02b0*/  IMAD.MOV.U32 R19, RZ, RZ, RZ ;  /* 0x000000ffff137224 */ /* 0x000fe200078e00ff */
[----:B------:R-:W-:Y:S01]  /*02c0*/  MOV R11, R18 ;  /* 0x00000012000b7202 */ /* 0x000fe20000000f00 */
[----:B------:R-:W-:Y:S02]  /*02d0*/  IMAD.MOV.U32 R10, RZ, RZ, R6 ;  /* 0x000000ffff0a7224 */ /* 0x000fe400078e0006 */
[----:B------:R-:W-:Y:S01]  /*02e0*/  IMAD.MOV.U32 R14, RZ, RZ, R9 ;  /* 0x000000ffff0e7224 */ /* 0x000fe200078e0009 */
[----:B0-----:R-:W-:-:S04]  /*02f0*/  LEA R12, P1, R22, UR4, 0x2 ;  /* 0x00000004160c7c11 */ /* 0x001fc8000f8210ff */
[----:B------:R-:W-:Y:S02]  /*0300*/  IADD3 R12, P2, PT, R12, 0x10, RZ ;  /* 0x000000100c0c7810 */ /* 0x000fe40007f5e0ff */
[----:B------:R-:W-:-:S05]  /*0310*/  LEA.HI.X R13, R22, UR5, R20, 0x2, P1 ;  /* 0x00000005160d7c11 */ /* 0x000fca00088f1414 */
[----:B------:R-:W-:-:S07]  /*0320*/  IMAD.X R13, RZ, RZ, R13, P2 ;  /* 0x000000ffff0d7224 */ /* 0x000fce00010e060d */
.L_x_3:
[----:B------:R-:W2:Y:S04]  /*0330*/  LDG.E R17, desc[UR6][R10.64+-0x10] ;  /* 0xfffff0060a117981 */ /* 0x000ea8000c1e1900 */
[----:B------:R-:W2:Y:S04]  /*0340*/  LDG.E R24, desc[UR6][R12.64+-0x10] ;  /* 0xfffff0060c187981 */ /* 0x000ea8000c1e1900 */
[----:B------:R-:W3:Y:S04]  /*0350*/  LDG.E R25, desc[UR6][R10.64+-0xc] ;  /* 0xfffff4060a197981 */ /* 0x000ee8000c1e1900 */
[----:B------:R-:W3:Y:S04]  /*0360*/  LDG.E R28, desc[UR6][R12.64+-0xc] ;  /* 0xfffff4060c1c7981 */ /* 0x000ee8000c1e1900 */
[----:B------:R-:W4:Y:S04]  /*0370*/  LDG.E R15, desc[UR6][R10.64+-0x8] ;  /* 0xfffff8060a0f7981 */ /* 0x000f28000c1e1900 */
[----:B------:R-:W4:Y:S01]  /*0380*/  LDG.E R16, desc[UR6][R12.64+-0x8] ;  /* 0xfffff8060c107981 */ /* 0x000f22000c1e1900 */
[----:B--2---:R-:W-:-:S03]  /*0390*/  FADD R26, R17, -R24 ;  /* 0x80000018111a7221 */ /* 0x004fc60000000000 */
[----:B------:R-:W2:Y:S04]  /*03a0*/  LDG.E R24, desc[UR6][R10.64+-0x4] ;  /* 0xfffffc060a187981 */ /* 0x000ea8000c1e1900 */
[----:B------:R-:W2:Y:S01]  /*03b0*/  LDG.E R17, desc[UR6][R12.64+-0x4] ;  /* 0xfffffc060c117981 */ /* 0x000ea2000c1e1900 */
[----:B------:R-:W-:Y:S01]  /*03c0*/  FFMA R21, R26, R26, R19 ;  /* 0x0000001a1a157223 */ /* 0x000fe20000000013 */
[----:B---3--:R-:W-:Y:S02]  /*03d0*/  FADD R28, R25, -R28 ;  /* 0x8000001c191c7221 */ /* 0x008fe40000000000 */
[----:B------:R-:W3:Y:S02]  /*03e0*/  LDG.E R19, desc[UR6][R10.64] ;  /* 0x000000060a137981 */ /* 0x000ee4000c1e1900 */
[----:B------:R-:W-:-:S02]  /*03f0*/  FFMA R21, R28, R28, R21 ;  /* 0x0000001c1c157223 */ /* 0x000fc40000000015 */
[----:B------:R-:W3:Y:S01]  /*0400*/  LDG.E R26, desc[UR6][R12.64] ;  /* 0x000000060c1a7981 */ /* 0x000ee2000c1e1900 */
[----:B----4-:R-:W-:-:S03]  /*0410*/  FADD R16, R15, -R16 ;  /* 0x800000100f107221 */ /* 0x010fc60000000000 */
[----:B------:R-:W4:Y:S01]  /*0420*/  LDG.E R15, desc[UR6][R12.64+0x4] ;  /* 0x000004060c0f7981 */ /* 0x000f22000c1e1900 */
[----:B------:R-:W-:-:S03]  /*0430*/  FFMA R21, R16, R16, R21 ;  /* 0x0000001010157223 */ /* 0x000fc60000000015 */
[----:B------:R-:W4:Y:S04]  /*0440*/  LDG.E R16, desc[UR6][R10.64+0x4] ;  /* 0x000004060a107981 */ /* 0x000f28000c1e1900 */
[----:B------:R-:W5:Y:S01]  /*0450*/  LDG.E R28, desc[UR6][R10.64+0x8] ;  /* 0x000008060a1c7981 */ /* 0x000f62000c1e1900 */
[----:B--2---:R-:W-:-:S03]  /*0460*/  FADD R24, R24, -R17 ;  /* 0x8000001118187221 */ /* 0x004fc60000000000 */
[----:B------:R-:W2:Y:S01]  /*0470*/  LDG.E R17, desc[UR6][R12.64+0xc] ;  /* 0x00000c060c117981 */ /* 0x000ea2000c1e1900 */
[----:B------:R-:W-:-:S03]  /*0480*/  FFMA R25, R24, R24, R21 ;  /* 0x0000001818197223 */ /* 0x000fc60000000015 */
[----:B------:R-:W5:Y:S04]  /*0490*/  LDG.E R21, desc[UR6][R12.64+0x8] ;  /* 0x000008060c157981 */ /* 0x000f68000c1e1900 */
[----:B------:R0:W2:Y:S01]  /*04a0*/  LDG.E R24, desc[UR6][R10.64+0xc] ;  /* 0x00000c060a187981 */ /* 0x0000a2000c1e1900 */
[----:B------:R-:W-:Y:S01]  /*04b0*/  IADD3 R14, PT, PT, R14, 0x8, RZ ;  /* 0x000000080e0e7810 */ /* 0x000fe20007ffe0ff */
[----:B---3--:R-:W-:-:S03]  /*04c0*/  FADD R26, R19, -R26 ;  /* 0x8000001a131a7221 */ /* 0x008fc60000000000 */
[----:B------:R-:W-:Y:S01]  /*04d0*/  ISETP.NE.AND P1, PT, R14, RZ, PT ;  /* 0x000000ff0e00720c */ /* 0x000fe20003f25270 */
[----:B------:R-:W-:Y:S01]  /*04e0*/  FFMA R25, R26, R26, R25 ;  /* 0x0000001a1a197223 */ /* 0x000fe20000000019 */
[----:B----4-:R-:W-:-:S04]  /*04f0*/  FADD R16, R16, -R15 ;  /* 0x8000000f10107221 */ /* 0x010fc80000000000 */
[----:B------:R-:W-:Y:S01]  /*0500*/  FFMA R25, R16, R16, R25 ;  /* 0x0000001010197223 */ /* 0x000fe20000000019 */
[----:B0-----:R-:W-:Y:S02]  /*0510*/  IADD3 R10, P2, PT, R10, 0x20, RZ ;  /* 0x000000200a0a7810 */ /* 0x001fe40007f5e0ff */
[----:B------:R-:W-:-:S03]  /*0520*/  IADD3 R12, P3, PT, R12, 0x20, RZ ;  /* 0x000000200c0c7810 */ /* 0x000fc60007f7e0ff */
[----:B------:R-:W-:Y:S01]  /*0530*/  IMAD.X R11, RZ, RZ, R11, P2 ;  /* 0x000000ffff0b7224 */ /* 0x000fe200010e060b */
[----:B------:R-:W-:Y:S01]  /*0540*/  IADD3.X R13, PT, PT, RZ, R13, RZ, P3, !PT ;  /* 0x0000000dff0d7210 */ /* 0x000fe20001ffe4ff */
[----:B-----5:R-:W-:-:S04]  /*0550*/  FADD R28, R28, -R21 ;  /* 0x800000151c1c7221 */ /* 0x020fc80000000000 */
[----:B------:R-:W-:Y:S01]  /*0560*/  FFMA R25, R28, R28, R25 ;  /* 0x0000001c1c197223 */ /* 0x000fe20000000019 */
[----:B--2---:R-:W-:-:S04]  /*0570*/  FADD R24, R24, -R17 ;  /* 0x8000001118187221 */ /* 0x004fc80000000000 */
[----:B------:R-:W-:Y:S01]  /*0580*/  FFMA R19, R24, R24, R25 ;  /* 0x0000001818137223 */ /* 0x000fe20000000019 */
[----:B------:R-:W-:Y:S06]  /*0590*/  @P1 BRA `(.L_x_3) ;  /* 0xfffffffc00641947 */ /* 0x000fec000383ffff */
[----:B------:R-:W-:-:S07]  /*05a0*/  IMAD.MOV.U32 R21, RZ, RZ, R7 ;  /* 0x000000ffff157224 */ /* 0x000fce00078e0007 */
.L_x_2:
[----:B------:R-:W-:-:S13]  /*05b0*/  ISETP.NE.AND P1, PT, R5, RZ, PT ;  /* 0x000000ff0500720c */ /* 0x000fda0003f25270 */
[----:B------:R-:W-:Y:S05]  /*05c0*/  @!P1 BRA `(.L_x_4) ;  /* 0x0000000400049947 */ /* 0x000fea0003800000 */
[----:B------:R-:W-:Y:S01]  /*05d0*/  ISETP.NE.AND P1, PT, R8, RZ, PT ;  /* 0x000000ff0800720c */ /* 0x000fe20003f25270 */
[----:B------:R-:W-:-:S12]  /*05e0*/  @!P0 BRA `(.L_x_5) ;  /* 0x00000000006c8947 */ /* 0x000fd80003800000 */
[----:B------:R-:W0:Y:S01]  /*05f0*/  LDC.64 R10, c[0x0][0x398] ;  /* 0x0000e600ff0a7b82 */ /* 0x000e220000000a00 */
[-C--:B------:R-:W-:Y:S02]  /*0600*/  IADD3 R14, P3, PT, R22, R21.reuse, RZ ;  /* 0x00000015160e7210 */ /* 0x080fe40007f7e0ff */
[----:B------:R-:W-:-:S03]  /*0610*/  IADD3 R16, P2, PT, R0, R21, RZ ;  /* 0x0000001500107210 */ /* 0x000fc60007f5e0ff */
[----:B------:R-:W-:Y:S01]  /*0620*/  IMAD.X R15, RZ, RZ, R20, P3 ;  /* 0x000000ffff0f7224 */ /* 0x000fe200018e0614 */
[----:B------:R-:W-:Y:S01]  /*0630*/  IADD3.X R17, PT, PT, RZ, R4, RZ, P2, !PT ;  /* 0x00000004ff117210 */ /* 0x000fe200017fe4ff */
[----:B------:R-:W1:Y:S01]  /*0640*/  LDC.64 R12, c[0x0][0x390] ;  /* 0x0000e400ff0c7b82 */ /* 0x000e620000000a00 */
[----:B0-----:R-:W-:-:S04]  /*0650*/  LEA R10, P2, R16, R10, 0x2 ;  /* 0x0000000a100a7211 */ /* 0x001fc800078410ff */
[----:B------:R-:W-:Y:S02]  /*0660*/  LEA.HI.X R11, R16, R11, R17, 0x2, P2 ;  /* 0x0000000b100b7211 */ /* 0x000fe400010f1411 */
[----:B-1----:R-:W-:-:S03]  /*0670*/  LEA R12, P3, R14, R12, 0x2 ;  /* 0x0000000c0e0c7211 */ /* 0x002fc600078610ff */
[----:B------:R-:W2:Y:S01]  /*0680*/  LDG.E R17, desc[UR6][R10.64] ;  /* 0x000000060a117981 */ /* 0x000ea2000c1e1900 */
[----:B------:R-:W-:-:S03]  /*0690*/  LEA.HI.X R13, R14, R13, R15, 0x2, P3 ;  /* 0x0000000d0e0d7211 */ /* 0x000fc600018f140f */
[----:B------:R-:W3:Y:S04]  /*06a0*/  LDG.E R25, desc[UR6][R10.64+0x4] ;  /* 0x000004060a197981 */ /* 0x000ee8000c1e1900 */
[----:B------:R-:W2:Y:S04]  /*06b0*/  LDG.E R24, desc[UR6][R12.64] ;  /* 0x000000060c187981 */ /* 0x000ea8000c1e1900 */
[----:B------:R-:W3:Y:S04]  /*06c0*/  LDG.E R26, desc[UR6][R12.64+0x4] ;  /* 0x000004060c1a7981 */ /* 0x000ee8000c1e1900 */
[----:B------:R-:W4:Y:S04]  /*06d0*/  LDG.E R14, desc[UR6][R10.64+0x8] ;  /* 0x000008060a0e7981 */ /* 0x000f28000c1e1900 */
[----:B------:R-:W4:Y:S04]  /*06e0*/  LDG.E R15, desc[UR6][R12.64+0x8] ;  /* 0x000008060c0f7981 */ /* 0x000f28000c1e1900 */
[----:B------:R-:W5:Y:S04]  /*06f0*/  LDG.E R16, desc[UR6][R10.64+0xc] ;  /* 0x00000c060a107981 */ /* 0x000f68000c1e1900 */
[----:B------:R-:W5:Y:S01]  /*0700*/  LDG.E R27, desc[UR6][R12.64+0xc] ;  /* 0x00000c060c1b7981 */ /* 0x000f62000c1e1900 */
[----:B------:R-:W-:Y:S01]  /*0710*/  IADD3 R21, PT, PT, R21, 0x4, RZ ;  /* 0x0000000415157810 */ /* 0x000fe20007ffe0ff */
[----:B--2---:R-:W-:-:S04]  /*0720*/  FADD R24, R17, -R24 ;  /* 0x8000001811187221 */ /* 0x004fc80000000000 */
[----:B------:R-:W-:Y:S01]  /*0730*/  FFMA R19, R24, R24, R19 ;  /* 0x0000001818137223 */ /* 0x000fe20000000013 */
[----:B---3--:R-:W-:-:S04]  /*0740*/  FADD R26, R25, -R26 ;  /* 0x8000001a191a7221 */ /* 0x008fc80000000000 */
[----:B------:R-:W-:Y:S01]  /*0750*/  FFMA R19, R26, R26, R19 ;  /* 0x0000001a1a137223 */ /* 0x000fe20000000013 */
[----:B----4-:R-:W-:-:S04]  /*0760*/  FADD R14, R14, -R15 ;  /* 0x8000000f0e0e7221 */ /* 0x010fc80000000000 */
[----:B------:R-:W-:Y:S01]  /*0770*/  FFMA R19, R14, R14, R19 ;  /* 0x0000000e0e137223 */ /* 0x000fe20000000013 */
[----:B-----5:R-:W-:-:S04]  /*0780*/  FADD R16, R16, -R27 ;  /* 0x8000001b10107221 */ /* 0x020fc80000000000 */
[----:B------:R-:W-:-:S07]  /*0790*/  FFMA R19, R16, R16, R19 ;  /* 0x0000001010137223 */ /* 0x000fce0000000013 */
.L_x_5:
[----:B------:R-:W-:Y:S05]  /*07a0*/  @!P1 BRA `(.L_x_4) ;  /* 0x00000000008c9947 */ /* 0x000fea0003800000 */
[----:B------:R-:W0:Y:S01]  /*07b0*/  LDC.64 R10, c[0x0][0x398] ;  /* 0x0000e600ff0a7b82 */ /* 0x000e220000000a00 */
[----:B------:R-:W-:Y:S02]  /*07c0*/  ISETP.NE.AND P2, PT, R8, 0x1, PT ;  /* 0x000000010800780c */ /* 0x000fe40003f45270 */
[----:B------:R-:W-:-:S05]  /*07d0*/  LOP3.LUT P1, RZ, R23, 0x1, RZ, 0xc0, !PT ;  /* 0x0000000117ff7812 */ /* 0x000fca000782c0ff */
[----:B------:R-:W1:Y:S06]  /*07e0*/  LDC.64 R12, c[0x0][0x390] ;  /* 0x0000e400ff0c7b82 */ /* 0x000e6c0000000a00 */
[-C--:B------:R-:W-:Y:S02]  /*07f0*/  @P2 IADD3 R24, P3, PT, R0, R21.reuse, RZ ;  /* 0x0000001500182210 */ /* 0x080fe40007f7e0ff */
[----:B------:R-:W2:Y:S01]  /*0800*/  LDC.64 R16, c[0x0][0x390] ;  /* 0x0000e400ff107b82 */ /* 0x000ea20000000a00 */
[----:B------:R-:W-:Y:S01]  /*0810*/  @P2 IADD3 R25, P4, PT, R22, R21, RZ ;  /* 0x0000001516192210 */ /* 0x000fe20007f9e0ff */
[----:B------:R-:W-:-:S02]  /*0820*/  @P2 VIADD R21, R21, 0x2 ;  /* 0x0000000215152836 */ /* 0x000fc40000000000 */
[----:B------:R-:W-:-:S04]  /*0830*/  @P2 IMAD.X R23, RZ, RZ, R4, P3 ;  /* 0x000000ffff172224 */ /* 0x000fc800018e0604 */
[----:B------:R-:W3:Y:S01]  /*0840*/  LDC.64 R14, c[0x0][0x398] ;  /* 0x0000e600ff0e7b82 */ /* 0x000ee20000000a00 */
[----:B0-----:R-:W-:-:S04]  /*0850*/  @P2 LEA R10, P3, R24, R10, 0x2 ;  /* 0x0000000a180a2211 */ /* 0x001fc800078610ff */
[----:B------:R-:W-:Y:S02]  /*0860*/  @P2 LEA.HI.X R11, R24, R11, R23, 0x2, P3 ;  /* 0x0000000b180b2211 */ /* 0x000fe400018f1417 */
[----:B------:R-:W-:Y:S02]  /*0870*/  @P2 IADD3.X R24, PT, PT, RZ, R20, RZ, P4, !PT ;  /* 0x00000014ff182210 */ /* 0x000fe400027fe4ff */
[C---:B-1----:R-:W-:Y:S01]  /*0880*/  @P2 LEA R12, P3, R25.reuse, R12, 0x2 ;  /* 0x0000000c190c2211 */ /* 0x042fe200078610ff */
[----:B------:R-:W4:Y:S01]  /*0890*/  @P2 LDG.E R23, desc[UR6][R10.64+0x4] ;  /* 0x000004060a172981 */ /* 0x000f22000c1e1900 */
[----:B------:R-:W-:Y:S02]  /*08a0*/  @P1 IADD3 R22, P4, PT, R22, R21, RZ ;  /* 0x0000001516161210 */ /* 0x000fe40007f9e0ff */
[----:B------:R-:W-:Y:S02]  /*08b0*/  @P2 LEA.HI.X R13, R25, R13, R24, 0x2, P3 ;  /* 0x0000000d190d2211 */ /* 0x000fe400018f1418 */
[----:B------:R-:W-:-:S02]  /*08c0*/  @P1 IADD3 R24, P3, PT, R0, R21, RZ ;  /* 0x0000001500181210 */ /* 0x000fc40007f7e0ff */
[----:B------:R-:W-:Y:S01]  /*08d0*/  @P1 IADD3.X R20, PT, PT, RZ, R20, RZ, P4, !PT ;  /* 0x00000014ff141210 */ /* 0x000fe200027fe4ff */
[----:B------:R-:W5:Y:S01]  /*08e0*/  @P2 LDG.E R21, desc[UR6][R10.64] ;  /* 0x000000060a152981 */ /* 0x000f62000c1e1900 */
[----:B--2---:R-:W-:Y:S01]  /*08f0*/  @P1 LEA R16, P4, R22, R16, 0x2 ;  /* 0x0000001016101211 */ /* 0x004fe200078810ff */
[----:B------:R-:W-:Y:S02]  /*0900*/  @P1 IMAD.X R25, RZ, RZ, R4, P3 ;  /* 0x000000ffff191224 */ /* 0x000fe400018e0604 */
[----:B------:R-:W5:Y:S01]  /*0910*/  @P2 LDG.E R26, desc[UR6][R12.64] ;  /* 0x000000060c1a2981 */ /* 0x000f62000c1e1900 */
[----:B---3--:R-:W-:Y:S02]  /*0920*/  @P1 LEA R14, P3, R24, R14, 0x2 ;  /* 0x0000000e180e1211 */ /* 0x008fe400078610ff */
[----:B------:R-:W-:Y:S02]  /*0930*/  @P1 LEA.HI.X R17, R22, R17, R20, 0x2, P4 ;  /* 0x0000001116111211 */ /* 0x000fe400020f1414 */
[----:B------:R-:W-:-:S02]  /*0940*/  @P1 LEA.HI.X R15, R24, R15, R25, 0x2, P3 ;  /* 0x0000000f180f1211 */ /* 0x000fc400018f1419 */
[----:B------:R-:W4:Y:S04]  /*0950*/  @P2 LDG.E R24, desc[UR6][R12.64+0x4] ;  /* 0x000004060c182981 */ /* 0x000f28000c1e1900 */
[----:B------:R-:W2:Y:S04]  /*0960*/  @P1 LDG.E R14, desc[UR6][R14.64] ;  /* 0x000000060e0e1981 */ /* 0x000ea8000c1e1900 */
[----:B------:R-:W2:Y:S01]  /*0970*/  @P1 LDG.E R17, desc[UR6][R16.64] ;  /* 0x0000000610111981 */ /* 0x000ea2000c1e1900 */
[----:B-----5:R-:W-:-:S04]  /*0980*/  @P2 FADD R26, R21, -R26 ;  /* 0x8000001a151a2221 */ /* 0x020fc80000000000 */
[----:B------:R-:W-:Y:S01]  /*0990*/  @P2 FFMA R26, R26, R26, R19 ;  /* 0x0000001a1a1a2223 */ /* 0x000fe20000000013 */
[----:B----4-:R-:W-:-:S04]  /*09a0*/  @P2 FADD R23, R23, -R24 ;  /* 0x8000001817172221 */ /* 0x010fc80000000000 */
[----:B------:R-:W-:Y:S01]  /*09b0*/  @P2 FFMA R19, R23, R23, R26 ;  /* 0x0000001717132223 */ /* 0x000fe2000000001a */
[----:B--2---:R-:W-:-:S04]  /*09c0*/  @P1 FADD R10, R14, -R17 ;  /* 0x800000110e0a1221 */ /* 0x004fc80000000000 */
[----:B------:R-:W-:-:S07]  /*09d0*/  @P1 FFMA R19, R10, R10, R19 ;  /* 0x0000000a0a131223 */ /* 0x000fce0000000013 */
.L_x_4:
[----:B------:R-:W0:Y:S01]  /*09e0*/  LDC.64 R10, c[0x0][0x3a8] ;  /* 0x0000ea00ff0a7b82 */ /* 0x000e220000000a00 */
[----:B------:R-:W1:Y:S01]  /*09f0*/  LDCU UR4, c[0x0][0x384] ;  /* 0x00007080ff0477ac */ /* 0x000e620008000800 */
[----:B0-----:R-:W-:Y:S01]  /*0a00*/  IMAD.WIDE R10, R2, 0x4, R10 ;  /* 0x00000004020a7825 */ /* 0x001fe200078e020a */
[----:B------:R-:W-:-:S04]  /*0a10*/  IADD3 R2, PT, PT, R3, R2, RZ ;  /* 0x0000000203027210 */ /* 0x000fc80007ffe0ff */
[----:B------:R0:W-:Y:S01]  /*0a20*/  STG.E desc[UR6][R10.64], R19 ;  /* 0x000000130a007986 */ /* 0x0001e2000c101906 */
[----:B-1----:R-:W-:-:S13]  /*0a30*/  ISETP.GE.AND P1, PT, R2, UR4, PT ;  /* 0x0000000402007c0c */ /* 0x002fda000bf26270 */
[----:B0-----:R-:W-:Y:S05]  /*0a40*/  @!P1 BRA `(.L_x_6) ;  /* 0xfffffff400f89947 */ /* 0x001fea000383ffff */
[----:B------:R-:W-:Y:S05]  /*0a50*/  EXIT ;  /* 0x000000000000794d */ /* 0x000fea0003800000 */
.L_x_7:
[----:B------:R-:W-:-:S00]  /*0a60*/  BRA `(.L_x_7) ;  /* 0xfffffffc00fc7947 */ /* 0x000fc0000383ffff */
[----:B------:R-:W-:-:S00]  /*0a70*/  NOP ;  /* 0x0000000000007918 */ /* 0x000fc00000000000 */
        /* <DEDUP_REMOVED lines=8> */
.L_x_8:


//--------------------- .nv.shared.reserved.0     --------------------------
	.section	.nv.shared.reserved.0,"aw",@nobits
	.weak		__nv_reservedSMEM_offset_0_alias
	.size		__nv_reservedSMEM_offset_0_alias, 0, 64
	.other		__nv_reservedSMEM_offset_0_alias,@"STO_CUDA_RESERVED_SHARED STV_DEFAULT"
__nv_reservedSMEM_offset_0_alias:
	.zero		0
	.zero		64


//--------------------- .nv.constant0.simple_search --------------------------
	.section	.nv.constant0.simple_search,"a",@progbits
	.sectionflags	@""
	.align	4
.nv.constant0.simple_search:
	.zero		944


//--------------------- SYMBOLS --------------------------

	.type		.nv.reservedSmem.offset0,@object
	.size		.nv.reservedSmem.offset0,0x4
